//
// Generated by NVIDIA NVVM Compiler
//
// Compiler Build ID: CL-36424714
// Cuda compilation tools, release 13.0, V13.0.88
// Based on NVVM 20.0.0
//

.version 9.0
.target sm_100
.address_size 64

	// .globl	_Z17mat_dwetwf_kernelPfS_S_i

.visible .entry _Z17mat_dwetwf_kernelPfS_S_i(
	.param .u64 .ptr .align 1 _Z17mat_dwetwf_kernelPfS_S_i_param_0,
	.param .u64 .ptr .align 1 _Z17mat_dwetwf_kernelPfS_S_i_param_1,
	.param .u64 .ptr .align 1 _Z17mat_dwetwf_kernelPfS_S_i_param_2,
	.param .u32 _Z17mat_dwetwf_kernelPfS_S_i_param_3
)
{
	.reg .pred 	%p<2>;
	.reg .b32 	%r<6>;
	.reg .b32 	%f<4>;
	.reg .b64 	%rd<11>;

	ld.param.u64 	%rd1, [_Z17mat_dwetwf_kernelPfS_S_i_param_0];
	ld.param.u64 	%rd2, [_Z17mat_dwetwf_kernelPfS_S_i_param_1];
	ld.param.u64 	%rd3, [_Z17mat_dwetwf_kernelPfS_S_i_param_2];
	ld.param.u32 	%r2, [_Z17mat_dwetwf_kernelPfS_S_i_param_3];
	mov.u32 	%r3, %ctaid.x;
	mov.u32 	%r4, %ntid.x;
	mov.u32 	%r5, %tid.x;
	mad.lo.s32 	%r1, %r3, %r4, %r5;
	setp.ge.s32 	%p1, %r1, %r2;
	@%p1 bra 	$L__BB0_2;
	cvta.to.global.u64 	%rd4, %rd1;
	cvta.to.global.u64 	%rd5, %rd2;
	cvta.to.global.u64 	%rd6, %rd3;
	mul.wide.s32 	%rd7, %r1, 4;
	add.s64 	%rd8, %rd4, %rd7;
	ld.global.f32 	%f1, [%rd8];
	add.s64 	%rd9, %rd5, %rd7;
	ld.global.f32 	%f2, [%rd9];
	mul.f32 	%f3, %f1, %f2;
	add.s64 	%rd10, %rd6, %rd7;
	st.global.f32 	[%rd10], %f3;
$L__BB0_2:
	ret;

}


// ===== COMPILED SASS (sm_100) =====

	.target	sm_100

	.elftype	@"ET_EXEC"


//--------------------- .note.nv.tkinfo           --------------------------
	.section	.note.nv.tkinfo,"",@"SHT_NOTE"
	.sectionflags	@"SHF_NOTE_NV_TKINFO"
	.tkinfo
        /*0018*/ 	.word	0x00000002
        /*0030*/ 	.string	""
        /*0030*/ 	.string	"ptxas"
        /*0030*/ 	.string	"Cuda compilation tools, release 13.0, V13.0.88"
        /*0030*/ 	.string	"Build cuda_13.0.r13.0/compiler.36424714_0"
        /*0030*/ 	.string	"-arch sm_100 -m 64 "



//--------------------- .note.nv.cuinfo           --------------------------
	.section	.note.nv.cuinfo,"",@"SHT_NOTE"
	.sectionflags	@"SHF_NOTE_NV_CUINFO"
        /*0018*/ 	.short	0x0002
        /*001a*/ 	.short	0x0064
        /*001c*/ 	.short	0x0082
	.zero		2


//--------------------- .nv.info                  --------------------------
	.section	.nv.info,"",@"SHT_CUDA_INFO"
	.align	4


	//----- nvinfo : EIATTR_REGCOUNT
	.align		4
        /*0000*/ 	.byte	0x04, 0x2f
        /*0002*/ 	.short	(.L_1 - .L_0)
	.align		4
.L_0:
        /*0004*/ 	.word	index@(_Z17mat_dwetwf_kernelPfS_S_i)
        /*0008*/ 	.word	0x0000000c


	//----- nvinfo : EIATTR_FRAME_SIZE
	.align		4
.L_1:
        /*000c*/ 	.byte	0x04, 0x11
        /*000e*/ 	.short	(.L_3 - .L_2)
	.align		4
.L_2:
        /*0010*/ 	.word	index@(_Z17mat_dwetwf_kernelPfS_S_i)
        /*0014*/ 	.word	0x00000000


	//----- nvinfo : EIATTR_MIN_STACK_SIZE
	.align		4
.L_3:
        /*0018*/ 	.byte	0x04, 0x12
        /*001a*/ 	.short	(.L_5 - .L_4)
	.align		4
.L_4:
        /*001c*/ 	.word	index@(_Z17mat_dwetwf_kernelPfS_S_i)
        /*0020*/ 	.word	0x00000000
.L_5:


//--------------------- .nv.compat                --------------------------
	.section	.nv.compat,"",@"SHT_CUDA_COMPAT_INFO"
	.align	4
        /*0000*/ 	.byte	0x02, 0x09, 0x00, 0x00, 0x02, 0x02, 0x01, 0x00, 0x02, 0x05, 0x05, 0x00, 0x03, 0x07, 0x01, 0x01
        /*0010*/ 	.byte	0x02, 0x03, 0x00, 0x00, 0x02, 0x06, 0x01, 0x00, 0x04, 0x0b, 0x08, 0x00, 0x09, 0x00, 0x00, 0x00
        /*0020*/ 	.byte	0x00, 0x00, 0x00, 0x00


//--------------------- .nv.info._Z17mat_dwetwf_kernelPfS_S_i --------------------------
	.section	.nv.info._Z17mat_dwetwf_kernelPfS_S_i,"",@"SHT_CUDA_INFO"
	.sectionflags	@""
	.align	4


	//----- nvinfo : EIATTR_CUDA_API_VERSION
	.align		4
        /*0000*/ 	.byte	0x04, 0x37
        /*0002*/ 	.short	(.L_7 - .L_6)
.L_6:
        /*0004*/ 	.word	0x00000082


	//----- nvinfo : EIATTR_KPARAM_INFO
	.align		4
.L_7:
        /*0008*/ 	.byte	0x04, 0x17
        /*000a*/ 	.short	(.L_9 - .L_8)
.L_8:
        /*000c*/ 	.word	0x00000000
        /*0010*/ 	.short	0x0003
        /*0012*/ 	.short	0x0018
        /*0014*/ 	.byte	0x00, 0xf0, 0x11, 0x00


	//----- nvinfo : EIATTR_KPARAM_INFO
	.align		4
.L_9:
        /*0018*/ 	.byte	0x04, 0x17
        /*001a*/ 	.short	(.L_11 - .L_10)
.L_10:
        /*001c*/ 	.word	0x00000000
        /*0020*/ 	.short	0x0002
        /*0022*/ 	.short	0x0010
        /*0024*/ 	.byte	0x00, 0xf5, 0x21, 0x00


	//----- nvinfo : EIATTR_KPARAM_INFO
	.align		4
.L_11:
        /*0028*/ 	.byte	0x04, 0x17
        /*002a*/ 	.short	(.L_13 - .L_12)
.L_12:
        /*002c*/ 	.word	0x00000000
        /*0030*/ 	.short	0x0001
        /*0032*/ 	.short	0x0008
        /*0034*/ 	.byte	0x00, 0xf5, 0x21, 0x00


	//----- nvinfo : EIATTR_KPARAM_INFO
	.align		4
.L_13:
        /*0038*/ 	.byte	0x04, 0x17
        /*003a*/ 	.short	(.L_15 - .L_14)
.L_14:
        /*003c*/ 	.word	0x00000000
        /*0040*/ 	.short	0x0000
        /*0042*/ 	.short	0x0000
        /*0044*/ 	.byte	0x00, 0xf5, 0x21, 0x00


	//----- nvinfo : EIATTR_SPARSE_MMA_MASK
	.align		4
.L_15:
        /*0048*/ 	.byte	0x03, 0x50
        /*004a*/ 	.short	0x0000


	//----- nvinfo : EIATTR_MAXREG_COUNT
	.align		4
        /*004c*/ 	.byte	0x03, 0x1b
        /*004e*/ 	.short	0x00ff


	//----- nvinfo : EIATTR_MERCURY_ISA_VERSION
	.align		4
        /*0050*/ 	.byte	0x03, 0x5f
        /*0052*/ 	.short	0x0101


	//----- nvinfo : EIATTR_VRC_CTA_INIT_COUNT
	.align		4
        /*0054*/ 	.byte	0x02, 0x4a
	.zero		1
	.zero		1


	//----- nvinfo : EIATTR_EXIT_INSTR_OFFSETS
	.align		4
        /*0058*/ 	.byte	0x04, 0x1c
        /*005a*/ 	.short	(.L_17 - .L_16)


	//   ....[0]....
.L_16:
        /*005c*/ 	.word	0x00000070


	//   ....[1]....
        /*0060*/ 	.word	0x00000130


	//----- nvinfo : EIATTR_CBANK_PARAM_SIZE
	.align		4
.L_17:
        /*0064*/ 	.byte	0x03, 0x19
        /*0066*/ 	.short	0x001c


	//----- nvinfo : EIATTR_PARAM_CBANK
	.align		4
        /*0068*/ 	.byte	0x04, 0x0a
        /*006a*/ 	.short	(.L_19 - .L_18)
	.align		4
.L_18:
        /*006c*/ 	.word	index@(.nv.constant0._Z17mat_dwetwf_kernelPfS_S_i)
        /*0070*/ 	.short	0x0380
        /*0072*/ 	.short	0x001c


	//----- nvinfo : EIATTR_SW_WAR
	.align		4
.L_19:
        /*0074*/ 	.byte	0x04, 0x36
        /*0076*/ 	.short	(.L_21 - .L_20)
.L_20:
        /*0078*/ 	.word	0x00000008
.L_21:


//--------------------- .nv.callgraph             --------------------------
	.section	.nv.callgraph,"",@"SHT_CUDA_CALLGRAPH"
	.align	4
	.sectionentsize	8
	.align		4
        /*0000*/ 	.word	0x00000000
	.align		4
        /*0004*/ 	.word	0xffffffff
	.align		4
        /*0008*/ 	.word	0x00000000
	.align		4
        /*000c*/ 	.word	0xfffffffe
	.align		4
        /*0010*/ 	.word	0x00000000
	.align		4
        /*0014*/ 	.word	0xfffffffd
	.align		4
        /*0018*/ 	.word	0x00000000
	.align		4
        /*001c*/ 	.word	0xfffffffc


//--------------------- .text._Z17mat_dwetwf_kernelPfS_S_i --------------------------
	.section	.text._Z17mat_dwetwf_kernelPfS_S_i,"ax",@progbits
	.align	128
        .global         _Z17mat_dwetwf_kernelPfS_S_i
        .type           _Z17mat_dwetwf_kernelPfS_S_i,@function
        .size           _Z17mat_dwetwf_kernelPfS_S_i,(.L_x_1 - _Z17mat_dwetwf_kernelPfS_S_i)
        .other          _Z17mat_dwetwf_kernelPfS_S_i,@"STO_CUDA_ENTRY STV_DEFAULT"
_Z17mat_dwetwf_kernelPfS_S_i:
.text._Z17mat_dwetwf_kernelPfS_S_i:
[----:B------:R-:W-:Y:S01]  /*0000*/  LDC R1, c[0x0][0x37c] ;  /* 0x0000df00ff017b82 */ /* 0x000fe20000000800 */
[----:B------:R-:W0:Y:S07]  /*0010*/  S2R R0, SR_TID.X ;  /* 0x0000000000007919 */ /* 0x000e2e0000002100 */
[----:B------:R-:W0:Y:S01]  /*0020*/  S2UR UR4, SR_CTAID.X ;  /* 0x00000000000479c3 */ /* 0x000e220000002500 */
[----:B------:R-:W1:Y:S07]  /*0030*/  LDCU UR5, c[0x0][0x398] ;  /* 0x00007300ff0577ac */ /* 0x000e6e0008000800 */
[----:B------:R-:W0:Y:S02]  /*0040*/  LDC R9, c[0x0][0x360] ;  /* 0x0000d800ff097b82 */ /* 0x000e240000000800 */
[----:B0-----:R-:W-:-:S05]  /*0050*/  IMAD R9, R9, UR4, R0 ;  /* 0x0000000409097c24 */ /* 0x001fca000f8e0200 */
[----:B-1----:R-:W-:-:S13]  /*0060*/  ISETP.GE.AND P0, PT, R9, UR5, PT ;  /* 0x0000000509007c0c */ /* 0x002fda000bf06270 */
[----:B------:R-:W-:Y:S05]  /*0070*/  @P0 EXIT ;  /* 0x000000000000094d */ /* 0x000fea0003800000 */
[----:B------:R-:W0:Y:S01]  /*0080*/  LDC.64 R2, c[0x0][0x380] ;  /* 0x0000e000ff027b82 */ /* 0x000e220000000a00 */
[----:B------:R-:W1:Y:S07]  /*0090*/  LDCU.64 UR4, c[0x0][0x358] ;  /* 0x00006b00ff0477ac */ /* 0x000e6e0008000a00 */
[----:B------:R-:W2:Y:S08]  /*00a0*/  LDC.64 R4, c[0x0][0x388] ;  /* 0x0000e200ff047b82 */ /* 0x000eb00000000a00 */
[----:B------:R-:W3:Y:S01]  /*00b0*/  LDC.64 R6, c[0x0][0x390] ;  /* 0x0000e400ff067b82 */ /* 0x000ee20000000a00 */
[----:B0-----:R-:W-:-:S06]  /*00c0*/  IMAD.WIDE R2, R9, 0x4, R2 ;  /* 0x0000000409027825 */ /* 0x001fcc00078e0202 */
[----:B-1----:R-:W4:Y:S01]  /*00d0*/  LDG.E R2, desc[UR4][R2.64] ;  /* 0x0000000402027981 */ /* 0x002f22000c1e1900 */
[----:B--2---:R-:W-:-:S06]  /*00e0*/  IMAD.WIDE R4, R9, 0x4, R4 ;  /* 0x0000000409047825 */ /* 0x004fcc00078e0204 */
[----:B------:R-:W4:Y:S01]  /*00f0*/  LDG.E R5, desc[UR4][R4.64] ;  /* 0x0000000404057981 */ /* 0x000f22000c1e1900 */
[----:B---3--:R-:W-:-:S04]  /*0100*/  IMAD.WIDE R6, R9, 0x4, R6 ;  /* 0x0000000409067825 */ /* 0x008fc800078e0206 */
[----:B----4-:R-:W-:-:S05]  /*0110*/  FMUL R9, R2, R5 ;  /* 0x0000000502097220 */ /* 0x010fca0000400000 */
[----:B------:R-:W-:Y:S01]  /*0120*/  STG.E desc[UR4][R6.64], R9 ;  /* 0x0000000906007986 */ /* 0x000fe2000c101904 */
[----:B------:R-:W-:Y:S05]  /*0130*/  EXIT ;  /* 0x000000000000794d */ /* 0x000fea0003800000 */
.L_x_0:
[----:B------:R-:W-:-:S00]  /*0140*/  BRA `(.L_x_0) ;  /* 0xfffffffc00fc7947 */ /* 0x000fc0000383ffff */
[----:B------:R-:W-:-:S00]  /*0150*/  NOP ;  /* 0x0000000000007918 */ /* 0x000fc00000000000 */
        /* <DEDUP_REMOVED lines=10> */
.L_x_1:


//--------------------- .nv.shared.reserved.0     --------------------------
	.section	.nv.shared.reserved.0,"aw",@nobits
	.weak		__nv_reservedSMEM_offset_0_alias
	.size		__nv_reservedSMEM_offset_0_alias, 0, 64
	.other		__nv_reservedSMEM_offset_0_alias,@"STO_CUDA_RESERVED_SHARED STV_DEFAULT"
__nv_reservedSMEM_offset_0_alias:
	.zero		0
	.zero		64


//--------------------- .nv.constant0._Z17mat_dwetwf_kernelPfS_S_i --------------------------
	.section	.nv.constant0._Z17mat_dwetwf_kernelPfS_S_i,"a",@progbits
	.sectionflags	@""
	.align	4
.nv.constant0._Z17mat_dwetwf_kernelPfS_S_i:
	.zero		924


//--------------------- SYMBOLS --------------------------

	.type		.nv.reservedSmem.offset0,@object
	.size		.nv.reservedSmem.offset0,0x4
